//
// Generated by NVIDIA NVVM Compiler
//
// Compiler Build ID: CL-36424714
// Cuda compilation tools, release 13.0, V13.0.88
// Based on NVVM 20.0.0
//

.version 9.0
.target sm_100
.address_size 64

	// .globl	_Z10matrixMultPiS_S_
.extern .func  (.param .b32 func_retval0) vprintf
(
	.param .b64 vprintf_param_0,
	.param .b64 vprintf_param_1
)
;
.global .align 1 .b8 $str[24] = {83, 101, 113, 117, 101, 110, 116, 105, 97, 108, 32, 77, 97, 116, 114, 105, 120, 32, 77, 117, 108, 116, 10};

.visible .entry _Z10matrixMultPiS_S_(
	.param .u64 .ptr .align 1 _Z10matrixMultPiS_S__param_0,
	.param .u64 .ptr .align 1 _Z10matrixMultPiS_S__param_1,
	.param .u64 .ptr .align 1 _Z10matrixMultPiS_S__param_2
)
{
	.reg .pred 	%p<4>;
	.reg .b32 	%r<44>;
	.reg .b64 	%rd<23>;

	ld.param.u64 	%rd11, [_Z10matrixMultPiS_S__param_0];
	ld.param.u64 	%rd12, [_Z10matrixMultPiS_S__param_1];
	ld.param.u64 	%rd13, [_Z10matrixMultPiS_S__param_2];
	cvta.to.global.u64 	%rd1, %rd13;
	cvta.to.global.u64 	%rd14, %rd12;
	cvta.to.global.u64 	%rd15, %rd11;
	mov.u64 	%rd16, $str;
	cvta.global.u64 	%rd17, %rd16;
	{ // callseq 0, 0
	.param .b64 param0;
	st.param.b64 	[param0], %rd17;
	.param .b64 param1;
	st.param.b64 	[param1], 0;
	.param .b32 retval0;
	call.uni (retval0), 
	vprintf, 
	(
	param0, 
	param1
	);
	ld.param.b32 	%r12, [retval0];
	} // callseq 0
	add.s64 	%rd2, %rd15, 16;
	add.s64 	%rd3, %rd14, 8192;
	mov.b32 	%r40, 0;
$L__BB0_1:
	shl.b32 	%r2, %r40, 9;
	mul.wide.u32 	%rd18, %r40, 2048;
	add.s64 	%rd4, %rd2, %rd18;
	mov.b32 	%r41, 0;
$L__BB0_2:
	add.s32 	%r16, %r2, %r41;
	mul.wide.u32 	%rd19, %r16, 4;
	add.s64 	%rd5, %rd1, %rd19;
	ld.global.u32 	%r42, [%rd5];
	mul.wide.u32 	%rd20, %r41, 4;
	add.s64 	%rd21, %rd3, %rd20;
	mov.b32 	%r43, 0;
	mov.u64 	%rd22, %rd4;
$L__BB0_3:
	ld.global.u32 	%r17, [%rd22+-16];
	ld.global.u32 	%r18, [%rd21+-8192];
	mad.lo.s32 	%r19, %r18, %r17, %r42;
	st.global.u32 	[%rd5], %r19;
	ld.global.u32 	%r20, [%rd22+-12];
	ld.global.u32 	%r21, [%rd21+-6144];
	mad.lo.s32 	%r22, %r21, %r20, %r19;
	st.global.u32 	[%rd5], %r22;
	ld.global.u32 	%r23, [%rd22+-8];
	ld.global.u32 	%r24, [%rd21+-4096];
	mad.lo.s32 	%r25, %r24, %r23, %r22;
	st.global.u32 	[%rd5], %r25;
	ld.global.u32 	%r26, [%rd22+-4];
	ld.global.u32 	%r27, [%rd21+-2048];
	mad.lo.s32 	%r28, %r27, %r26, %r25;
	st.global.u32 	[%rd5], %r28;
	ld.global.u32 	%r29, [%rd22];
	ld.global.u32 	%r30, [%rd21];
	mad.lo.s32 	%r31, %r30, %r29, %r28;
	st.global.u32 	[%rd5], %r31;
	ld.global.u32 	%r32, [%rd22+4];
	ld.global.u32 	%r33, [%rd21+2048];
	mad.lo.s32 	%r34, %r33, %r32, %r31;
	st.global.u32 	[%rd5], %r34;
	ld.global.u32 	%r35, [%rd22+8];
	ld.global.u32 	%r36, [%rd21+4096];
	mad.lo.s32 	%r37, %r36, %r35, %r34;
	st.global.u32 	[%rd5], %r37;
	ld.global.u32 	%r38, [%rd22+12];
	ld.global.u32 	%r39, [%rd21+6144];
	mad.lo.s32 	%r42, %r39, %r38, %r37;
	st.global.u32 	[%rd5], %r42;
	add.s32 	%r43, %r43, 8;
	add.s64 	%rd22, %rd22, 32;
	add.s64 	%rd21, %rd21, 16384;
	setp.ne.s32 	%p1, %r43, 512;
	@%p1 bra 	$L__BB0_3;
	add.s32 	%r41, %r41, 1;
	setp.ne.s32 	%p2, %r41, 512;
	@%p2 bra 	$L__BB0_2;
	add.s32 	%r40, %r40, 1;
	setp.ne.s32 	%p3, %r40, 512;
	@%p3 bra 	$L__BB0_1;
	ret;

}


// ===== COMPILED SASS (sm_100) =====

	.target	sm_100

	.elftype	@"ET_EXEC"


//--------------------- .note.nv.tkinfo           --------------------------
	.section	.note.nv.tkinfo,"",@"SHT_NOTE"
	.sectionflags	@"SHF_NOTE_NV_TKINFO"
	.tkinfo
        /*0018*/ 	.word	0x00000002
        /*0030*/ 	.string	""
        /*0030*/ 	.string	"ptxas"
        /*0030*/ 	.string	"Cuda compilation tools, release 13.0, V13.0.88"
        /*0030*/ 	.string	"Build cuda_13.0.r13.0/compiler.36424714_0"
        /*0030*/ 	.string	"-arch sm_100 -m 64 "



//--------------------- .note.nv.cuinfo           --------------------------
	.section	.note.nv.cuinfo,"",@"SHT_NOTE"
	.sectionflags	@"SHF_NOTE_NV_CUINFO"
        /*0018*/ 	.short	0x0002
        /*001a*/ 	.short	0x0064
        /*001c*/ 	.short	0x0082
	.zero		2


//--------------------- .nv.info                  --------------------------
	.section	.nv.info,"",@"SHT_CUDA_INFO"
	.align	4


	//----- nvinfo : EIATTR_REGCOUNT
	.align		4
        /*0000*/ 	.byte	0x04, 0x2f
        /*0002*/ 	.short	(.L_2 - .L_1)
	.align		4
.L_1:
        /*0004*/ 	.word	index@(_Z10matrixMultPiS_S_)
        /*0008*/ 	.word	0x0000001c


	//----- nvinfo : EIATTR_FRAME_SIZE
	.align		4
.L_2:
        /*000c*/ 	.byte	0x04, 0x11
        /*000e*/ 	.short	(.L_4 - .L_3)
	.align		4
.L_3:
        /*0010*/ 	.word	index@(_Z10matrixMultPiS_S_)
        /*0014*/ 	.word	0x00000000


	//----- nvinfo : EIATTR_MIN_STACK_SIZE
	.align		4
.L_4:
        /*0018*/ 	.byte	0x04, 0x12
        /*001a*/ 	.short	(.L_6 - .L_5)
	.align		4
.L_5:
        /*001c*/ 	.word	index@(_Z10matrixMultPiS_S_)
        /*0020*/ 	.word	0x00000000
.L_6:


//--------------------- .nv.compat                --------------------------
	.section	.nv.compat,"",@"SHT_CUDA_COMPAT_INFO"
	.align	4
        /*0000*/ 	.byte	0x02, 0x09, 0x00, 0x00, 0x02, 0x02, 0x01, 0x00, 0x02, 0x05, 0x05, 0x00, 0x03, 0x07, 0x01, 0x01
        /*0010*/ 	.byte	0x02, 0x03, 0x00, 0x00, 0x02, 0x06, 0x01, 0x00, 0x04, 0x0b, 0x08, 0x00, 0x09, 0x00, 0x00, 0x00
        /*0020*/ 	.byte	0x00, 0x00, 0x00, 0x00


//--------------------- .nv.info._Z10matrixMultPiS_S_ --------------------------
	.section	.nv.info._Z10matrixMultPiS_S_,"",@"SHT_CUDA_INFO"
	.sectionflags	@""
	.align	4


	//----- nvinfo : EIATTR_CUDA_API_VERSION
	.align		4
        /*0000*/ 	.byte	0x04, 0x37
        /*0002*/ 	.short	(.L_8 - .L_7)
.L_7:
        /*0004*/ 	.word	0x00000082


	//----- nvinfo : EIATTR_KPARAM_INFO
	.align		4
.L_8:
        /*0008*/ 	.byte	0x04, 0x17
        /*000a*/ 	.short	(.L_10 - .L_9)
.L_9:
        /*000c*/ 	.word	0x00000000
        /*0010*/ 	.short	0x0002
        /*0012*/ 	.short	0x0010
        /*0014*/ 	.byte	0x00, 0xf5, 0x21, 0x00


	//----- nvinfo : EIATTR_KPARAM_INFO
	.align		4
.L_10:
        /*0018*/ 	.byte	0x04, 0x17
        /*001a*/ 	.short	(.L_12 - .L_11)
.L_11:
        /*001c*/ 	.word	0x00000000
        /*0020*/ 	.short	0x0001
        /*0022*/ 	.short	0x0008
        /*0024*/ 	.byte	0x00, 0xf5, 0x21, 0x00


	//----- nvinfo : EIATTR_KPARAM_INFO
	.align		4
.L_12:
        /*0028*/ 	.byte	0x04, 0x17
        /*002a*/ 	.short	(.L_14 - .L_13)
.L_13:
        /*002c*/ 	.word	0x00000000
        /*0030*/ 	.short	0x0000
        /*0032*/ 	.short	0x0000
        /*0034*/ 	.byte	0x00, 0xf5, 0x21, 0x00


	//----- nvinfo : EIATTR_SPARSE_MMA_MASK
	.align		4
.L_14:
        /*0038*/ 	.byte	0x03, 0x50
        /*003a*/ 	.short	0x0000


	//----- nvinfo : EIATTR_MAXREG_COUNT
	.align		4
        /*003c*/ 	.byte	0x03, 0x1b
        /*003e*/ 	.short	0x00ff


	//----- nvinfo : EIATTR_EXTERNS
	.align		4
        /*0040*/ 	.byte	0x04, 0x0f
        /*0042*/ 	.short	(.L_16 - .L_15)


	//   ....[0]....
	.align		4
.L_15:
        /*0044*/ 	.word	index@(vprintf)


	//----- nvinfo : EIATTR_MERCURY_ISA_VERSION
	.align		4
.L_16:
        /*0048*/ 	.byte	0x03, 0x5f
        /*004a*/ 	.short	0x0101


	//----- nvinfo : EIATTR_VRC_CTA_INIT_COUNT
	.align		4
        /*004c*/ 	.byte	0x02, 0x4a
	.zero		1
	.zero		1


	//----- nvinfo : EIATTR_SYSCALL_OFFSETS
	.align		4
        /*0050*/ 	.byte	0x04, 0x46
        /*0052*/ 	.short	(.L_18 - .L_17)


	//   ....[0]....
.L_17:
        /*0054*/ 	.word	0x00000080


	//----- nvinfo : EIATTR_EXIT_INSTR_OFFSETS
	.align		4
.L_18:
        /*0058*/ 	.byte	0x04, 0x1c
        /*005a*/ 	.short	(.L_20 - .L_19)


	//   ....[0]....
.L_19:
        /*005c*/ 	.word	0x00000b70


	//----- nvinfo : EIATTR_CRS_STACK_SIZE
	.align		4
.L_20:
        /*0060*/ 	.byte	0x04, 0x1e
        /*0062*/ 	.short	(.L_22 - .L_21)
.L_21:
        /*0064*/ 	.word	0x00000000


	//----- nvinfo : EIATTR_CBANK_PARAM_SIZE
	.align		4
.L_22:
        /*0068*/ 	.byte	0x03, 0x19
        /*006a*/ 	.short	0x0018


	//----- nvinfo : EIATTR_PARAM_CBANK
	.align		4
        /*006c*/ 	.byte	0x04, 0x0a
        /*006e*/ 	.short	(.L_24 - .L_23)
	.align		4
.L_23:
        /*0070*/ 	.word	index@(.nv.constant0._Z10matrixMultPiS_S_)
        /*0074*/ 	.short	0x0380
        /*0076*/ 	.short	0x0018


	//----- nvinfo : EIATTR_SW_WAR
	.align		4
.L_24:
        /*0078*/ 	.byte	0x04, 0x36
        /*007a*/ 	.short	(.L_26 - .L_25)
.L_25:
        /*007c*/ 	.word	0x00000008
.L_26:


//--------------------- .nv.callgraph             --------------------------
	.section	.nv.callgraph,"",@"SHT_CUDA_CALLGRAPH"
	.align	4
	.sectionentsize	8
	.align		4
        /*0000*/ 	.word	0x00000000
	.align		4
        /*0004*/ 	.word	0xffffffff
	.align		4
        /*0008*/ 	.word	index@(_Z10matrixMultPiS_S_)
	.align		4
        /*000c*/ 	.word	index@(vprintf)
	.align		4
        /*0010*/ 	.word	0x00000000
	.align		4
        /*0014*/ 	.word	0xfffffffe
	.align		4
        /*0018*/ 	.word	0x00000000
	.align		4
        /*001c*/ 	.word	0xfffffffd
	.align		4
        /*0020*/ 	.word	0x00000000
	.align		4
        /*0024*/ 	.word	0xfffffffc


//--------------------- .nv.constant4             --------------------------
	.section	.nv.constant4,"a",@progbits
	.align	8
	.align		8
.nv.constant4:
        /*0000*/ 	.dword	vprintf
	.align		8
        /*0008*/ 	.dword	$str


//--------------------- .text._Z10matrixMultPiS_S_ --------------------------
	.section	.text._Z10matrixMultPiS_S_,"ax",@progbits
	.align	128
        .global         _Z10matrixMultPiS_S_
        .type           _Z10matrixMultPiS_S_,@function
        .size           _Z10matrixMultPiS_S_,(.L_x_7 - _Z10matrixMultPiS_S_)
        .other          _Z10matrixMultPiS_S_,@"STO_CUDA_ENTRY STV_DEFAULT"
_Z10matrixMultPiS_S_:
.text._Z10matrixMultPiS_S_:
[----:B------:R-:W0:Y:S01]  /*0000*/  LDC R1, c[0x0][0x37c] ;  /* 0x0000df00ff017b82 */ /* 0x000e220000000800 */
[----:B------:R-:W-:Y:S01]  /*0010*/  MOV R0, 0x0 ;  /* 0x0000000000007802 */ /* 0x000fe20000000f00 */
[----:B------:R-:W1:Y:S01]  /*0020*/  LDCU.64 UR4, c[0x4][0x8] ;  /* 0x01000100ff0477ac */ /* 0x000e620008000a00 */
[----:B------:R-:W-:-:S05]  /*0030*/  CS2R R6, SRZ ;  /* 0x0000000000067805 */ /* 0x000fca000001ff00 */
[----:B------:R2:W3:Y:S01]  /*0040*/  LDC.64 R2, c[0x4][R0] ;  /* 0x0100000000027b82 */ /* 0x0004e20000000a00 */
[----:B-1----:R-:W-:Y:S02]  /*0050*/  MOV R4, UR4 ;  /* 0x0000000400047c02 */ /* 0x002fe40008000f00 */
[----:B--2---:R-:W-:-:S07]  /*0060*/  MOV R5, UR5 ;  /* 0x0000000500057c02 */ /* 0x004fce0008000f00 */
[----:B------:R-:W-:-:S07]  /*0070*/  LEPC R20, `(.L_x_0) ;  /* 0x000000001014794e */ /* 0x000fce0000000000 */
[----:B0--3--:R-:W-:Y:S05]  /*0080*/  CALL.ABS.NOINC R2 ;  /* 0x0000000002007343 */ /* 0x009fea0003c00000 */
.L_x_0:
[----:B------:R-:W0:Y:S01]  /*0090*/  LDC.64 R6, c[0x0][0x380] ;  /* 0x0000e000ff067b82 */ /* 0x000e220000000a00 */
[----:B------:R-:W-:-:S07]  /*00a0*/  HFMA2 R15, -RZ, RZ, 0, 0 ;  /* 0x00000000ff0f7431 */ /* 0x000fce00000001ff */
[----:B------:R-:W1:Y:S08]  /*00b0*/  LDC.64 R4, c[0x0][0x388] ;  /* 0x0000e200ff047b82 */ /* 0x000e700000000a00 */
[----:B------:R-:W2:Y:S01]  /*00c0*/  LDC.64 R18, c[0x0][0x358] ;  /* 0x0000d600ff127b82 */ /* 0x000ea20000000a00 */
[----:B0-----:R-:W-:-:S04]  /*00d0*/  IADD3 R6, P0, PT, R6, 0x10, RZ ;  /* 0x0000001006067810 */ /* 0x001fc80007f1e0ff */
[----:B------:R-:W-:Y:S02]  /*00e0*/  IADD3.X R7, PT, PT, RZ, R7, RZ, P0, !PT ;  /* 0x00000007ff077210 */ /* 0x000fe400007fe4ff */
[----:B-1----:R-:W-:-:S04]  /*00f0*/  IADD3 R4, P1, PT, R4, 0x2000, RZ ;  /* 0x0000200004047810 */ /* 0x002fc80007f3e0ff */
[----:B------:R-:W-:-:S09]  /*0100*/  IADD3.X R5, PT, PT, RZ, R5, RZ, P1, !PT ;  /* 0x00000005ff057210 */ /* 0x000fd20000ffe4ff */
.L_x_5:
[----:B------:R-:W-:Y:S01]  /*0110*/  MOV R0, R15 ;  /* 0x0000000f00007202 */ /* 0x000fe20000000f00 */
[C---:B------:R-:W-:Y:S01]  /*0120*/  IMAD.WIDE.U32 R2, R15.reuse, 0x800, R6 ;  /* 0x000008000f027825 */ /* 0x040fe200078e0006 */
[----:B------:R-:W-:Y:S01]  /*0130*/  IADD3 R15, PT, PT, R15, 0x1, RZ ;  /* 0x000000010f0f7810 */ /* 0x000fe20007ffe0ff */
[----:B------:R-:W-:Y:S01]  /*0140*/  BSSY.RECONVERGENT B0, `(.L_x_1) ;  /* 0x00000a1000007945 */ /* 0x000fe20003800200 */
[----:B------:R-:W-:Y:S02]  /*0150*/  MOV R17, RZ ;  /* 0x000000ff00117202 */ /* 0x000fe40000000f00 */
[----:B0-----:R-:W-:-:S13]  /*0160*/  ISETP.NE.AND P3, PT, R15, 0x200, PT ;  /* 0x000002000f00780c */ /* 0x001fda0003f65270 */
.L_x_4:
[----:B0-----:R-:W0:Y:S01]  /*0170*/  LDC.64 R8, c[0x0][0x390] ;  /* 0x0000e400ff087b82 */ /* 0x001e220000000a00 */
[----:B--2---:R-:W-:Y:S02]  /*0180*/  R2UR UR4, R18 ;  /* 0x00000000120472ca */ /* 0x004fe400000e0000 */
[----:B------:R-:W-:Y:S02]  /*0190*/  R2UR UR5, R19 ;  /* 0x00000000130572ca */ /* 0x000fe400000e0000 */
[----:B------:R-:W-:-:S05]  /*01a0*/  LEA R11, R0, R17, 0x9 ;  /* 0x00000011000b7211 */ /* 0x000fca00078e48ff */
[----:B0-----:R-:W-:-:S06]  /*01b0*/  IMAD.WIDE.U32 R8, R11, 0x4, R8 ;  /* 0x000000040b087825 */ /* 0x001fcc00078e0008 */
[----:B------:R0:W5:Y:S01]  /*01c0*/  LDG.E R21, desc[UR4][R8.64] ;  /* 0x0000000408157981 */ /* 0x000162000c1e1900 */
[C---:B------:R-:W-:Y:S01]  /*01d0*/  IMAD.WIDE.U32 R10, R17.reuse, 0x4, R4 ;  /* 0x00000004110a7825 */ /* 0x040fe200078e0004 */
[----:B------:R-:W-:-:S03]  /*01e0*/  IADD3 R17, PT, PT, R17, 0x1, RZ ;  /* 0x0000000111117810 */ /* 0x000fc60007ffe0ff */
[----:B------:R-:W-:Y:S01]  /*01f0*/  HFMA2 R14, -RZ, RZ, 0, 0 ;  /* 0x00000000ff0e7431 */ /* 0x000fe200000001ff */
[----:B------:R-:W-:Y:S01]  /*0200*/  BSSY.RECONVERGENT B1, `(.L_x_2) ;  /* 0x0000093000017945 */ /* 0x000fe20003800200 */
[----:B------:R-:W-:Y:S02]  /*0210*/  MOV R12, R10 ;  /* 0x0000000a000c7202 */ /* 0x000fe40000000f00 */
[----:B------:R-:W-:Y:S02]  /*0220*/  MOV R13, R11 ;  /* 0x0000000b000d7202 */ /* 0x000fe40000000f00 */
[----:B------:R-:W-:Y:S02]  /*0230*/  ISETP.NE.AND P4, PT, R17, 0x200, PT ;  /* 0x000002001100780c */ /* 0x000fe40003f85270 */
[----:B------:R-:W-:Y:S02]  /*0240*/  MOV R10, R2 ;  /* 0x00000002000a7202 */ /* 0x000fe40000000f00 */
[----:B0-----:R-:W-:-:S09]  /*0250*/  MOV R11, R3 ;  /* 0x00000003000b7202 */ /* 0x001fd20000000f00 */
.L_x_3:
[C---:B------:R-:W-:Y:S02]  /*0260*/  R2UR UR4, R18.reuse ;  /* 0x00000000120472ca */ /* 0x040fe400000e0000 */
[C---:B------:R-:W-:Y:S02]  /*0270*/  R2UR UR5, R19.reuse ;  /* 0x00000000130572ca */ /* 0x040fe400000e0000 */
[----:B------:R-:W-:Y:S02]  /*0280*/  R2UR UR6, R18 ;  /* 0x00000000120672ca */ /* 0x000fe400000e0000 */
[----:B------:R-:W-:-:S09]  /*0290*/  R2UR UR7, R19 ;  /* 0x00000000130772ca */ /* 0x000fd200000e0000 */
[----:B------:R-:W2:Y:S04]  /*02a0*/  LDG.E R16, desc[UR4][R10.64+-0x10] ;  /* 0xfffff0040a107981 */ /* 0x000ea8000c1e1900 */
[----:B------:R-:W2:Y:S01]  /*02b0*/  LDG.E R20, desc[UR6][R12.64+-0x2000] ;  /* 0xffe000060c147981 */ /* 0x000ea2000c1e1900 */
[----:B------:R-:W-:Y:S02]  /*02c0*/  R2UR UR8, R18 ;  /* 0x00000000120872ca */ /* 0x000fe400000e0000 */
[----:B------:R-:W-:Y:S01]  /*02d0*/  R2UR UR9, R19 ;  /* 0x00000000130972ca */ /* 0x000fe200000e0000 */
[----:B0-2--5:R-:W-:-:S05]  /*02e0*/  IMAD R21, R16, R20, R21 ;  /* 0x0000001410157224 */ /* 0x025fca00078e0215 */
[----:B------:R0:W-:Y:S04]  /*02f0*/  STG.E desc[UR4][R8.64], R21 ;  /* 0x0000001508007986 */ /* 0x0001e8000c101904 */
[----:B------:R-:W2:Y:S04]  /*0300*/  LDG.E R16, desc[UR6][R10.64+-0xc] ;  /* 0xfffff4060a107981 */ /* 0x000ea8000c1e1900 */
[----:B------:R-:W2:Y:S02]  /*0310*/  LDG.E R20, desc[UR8][R12.64+-0x1800] ;  /* 0xffe800080c147981 */ /* 0x000ea4000c1e1900 */
[----:B--2---:R-:W-:-:S05]  /*0320*/  IMAD R23, R16, R20, R21 ;  /* 0x0000001410177224 */ /* 0x004fca00078e0215 */
[----:B------:R1:W-:Y:S04]  /*0330*/  STG.E desc[UR4][R8.64], R23 ;  /* 0x0000001708007986 */ /* 0x0003e8000c101904 */
[----:B------:R-:W0:Y:S04]  /*0340*/  LDG.E R16, desc[UR6][R10.64+-0x8] ;  /* 0xfffff8060a107981 */ /* 0x000e28000c1e1900 */
[----:B------:R-:W0:Y:S02]  /*0350*/  LDG.E R20, desc[UR8][R12.64+-0x1000] ;  /* 0xfff000080c147981 */ /* 0x000e24000c1e1900 */
[----:B0-----:R-:W-:-:S05]  /*0360*/  IMAD R21, R16, R20, R23 ;  /* 0x0000001410157224 */ /* 0x001fca00078e0217 */
[----:B------:R0:W-:Y:S04]  /*0370*/  STG.E desc[UR4][R8.64], R21 ;  /* 0x0000001508007986 */ /* 0x0001e8000c101904 */
[----:B------:R-:W1:Y:S04]  /*0380*/  LDG.E R16, desc[UR6][R10.64+-0x4] ;  /* 0xfffffc060a107981 */ /* 0x000e68000c1e1900 */
[----:B------:R-:W1:Y:S02]  /*0390*/  LDG.E R20, desc[UR8][R12.64+-0x800] ;  /* 0xfff800080c147981 */ /* 0x000e64000c1e1900 */
[----:B-1----:R-:W-:-:S05]  /*03a0*/  IMAD R23, R16, R20, R21 ;  /* 0x0000001410177224 */ /* 0x002fca00078e0215 */
        /* <DEDUP_REMOVED lines=68> */
[----:B------:R-:W-:Y:S04]  /*07f0*/  STG.E desc[UR4][R8.64], R21 ;  /* 0x0000001508007986 */ /* 0x000fe8000c101904 */
[----:B------:R-:W1:Y:S04]  /*0800*/  LDG.E R16, desc[UR6][R10.64+0x44] ;  /* 0x000044060a107981 */ /* 0x000e68000c1e1900 */
[----:B------:R-:W1:Y:S02]  /*0810*/  LDG.E R20, desc[UR8][R12.64+0x8800] ;  /* 0x008800080c147981 */ /* 0x000e64000c1e1900 */
[----:B-1----:R-:W-:-:S05]  /*0820*/  IMAD R23, R16, R20, R21 ;  /* 0x0000001410177224 */ /* 0x002fca00078e0215 */
[----:B------:R0:W-:Y:S04]  /*0830*/  STG.E desc[UR4][R8.64], R23 ;  /* 0x0000001708007986 */ /* 0x0001e8000c101904 */
[----:B------:R-:W2:Y:S04]  /*0840*/  LDG.E R16, desc[UR6][R10.64+0x48] ;  /* 0x000048060a107981 */ /* 0x000ea8000c1e1900 */
[----:B------:R-:W2:Y:S02]  /*0850*/  LDG.E R20, desc[UR8][R12.64+0x9000] ;  /* 0x009000080c147981 */ /* 0x000ea4000c1e1900 */
[----:B--2---:R-:W-:-:S05]  /*0860*/  IMAD R25, R16, R20, R23 ;  /* 0x0000001410197224 */ /* 0x004fca00078e0217 */
[----:B------:R-:W-:Y:S04]  /*0870*/  STG.E desc[UR4][R8.64], R25 ;  /* 0x0000001908007986 */ /* 0x000fe8000c101904 */
[----:B------:R-:W0:Y:S04]  /*0880*/  LDG.E R16, desc[UR6][R10.64+0x4c] ;  /* 0x00004c060a107981 */ /* 0x000e28000c1e1900 */
[----:B------:R-:W0:Y:S02]  /*0890*/  LDG.E R20, desc[UR8][R12.64+0x9800] ;  /* 0x009800080c147981 */ /* 0x000e24000c1e1900 */
[----:B0-----:R-:W-:-:S05]  /*08a0*/  IMAD R23, R16, R20, R25 ;  /* 0x0000001410177224 */ /* 0x001fca00078e0219 */
        /* <DEDUP_REMOVED lines=25> */
[----:B------:R-:W2:Y:S04]  /*0a40*/  LDG.E R16, desc[UR6][R10.64+0x68] ;  /* 0x000068060a107981 */ /* 0x000ea8000c1e1900 */
[----:B------:R-:W2:Y:S01]  /*0a50*/  LDG.E R20, desc[UR8][R12.64+0xd000] ;  /* 0x00d000080c147981 */ /* 0x000ea2000c1e1900 */
[----:B------:R-:W-:Y:S01]  /*0a60*/  IADD3 R14, PT, PT, R14, 0x20, RZ ;  /* 0x000000200e0e7810 */ /* 0x000fe20007ffe0ff */
[----:B--2---:R-:W-:-:S05]  /*0a70*/  IMAD R25, R16, R20, R23 ;  /* 0x0000001410197224 */ /* 0x004fca00078e0217 */
[----:B------:R0:W-:Y:S04]  /*0a80*/  STG.E desc[UR4][R8.64], R25 ;  /* 0x0000001908007986 */ /* 0x0001e8000c101904 */
[----:B------:R2:W3:Y:S04]  /*0a90*/  LDG.E R16, desc[UR6][R10.64+0x6c] ;  /* 0x00006c060a107981 */ /* 0x0004e8000c1e1900 */
[----:B-1----:R1:W3:Y:S01]  /*0aa0*/  LDG.E R21, desc[UR8][R12.64+0xd800] ;  /* 0x00d800080c157981 */ /* 0x0022e2000c1e1900 */
[----:B------:R-:W-:Y:S02]  /*0ab0*/  ISETP.NE.AND P0, PT, R14, 0x200, PT ;  /* 0x000002000e00780c */ /* 0x000fe40003f05270 */
[----:B--2---:R-:W-:-:S02]  /*0ac0*/  IADD3 R10, P1, PT, R10, 0x80, RZ ;  /* 0x000000800a0a7810 */ /* 0x004fc40007f3e0ff */
[----:B-1----:R-:W-:Y:S02]  /*0ad0*/  IADD3 R12, P2, PT, R12, 0x10000, RZ ;  /* 0x000100000c0c7810 */ /* 0x002fe40007f5e0ff */
[----:B------:R-:W-:Y:S02]  /*0ae0*/  IADD3.X R11, PT, PT, RZ, R11, RZ, P1, !PT ;  /* 0x0000000bff0b7210 */ /* 0x000fe40000ffe4ff */
[----:B------:R-:W-:Y:S01]  /*0af0*/  IADD3.X R13, PT, PT, RZ, R13, RZ, P2, !PT ;  /* 0x0000000dff0d7210 */ /* 0x000fe200017fe4ff */
[----:B---3--:R-:W-:-:S05]  /*0b00*/  IMAD R21, R16, R21, R25 ;  /* 0x0000001510157224 */ /* 0x008fca00078e0219 */
[----:B------:R0:W-:Y:S01]  /*0b10*/  STG.E desc[UR4][R8.64], R21 ;  /* 0x0000001508007986 */ /* 0x0001e2000c101904 */
[----:B------:R-:W-:Y:S05]  /*0b20*/  @P0 BRA `(.L_x_3) ;  /* 0xfffffff400cc0947 */ /* 0x000fea000383ffff */
[----:B------:R-:W-:Y:S05]  /*0b30*/  BSYNC.RECONVERGENT B1 ;  /* 0x0000000000017941 */ /* 0x000fea0003800200 */
.L_x_2:
[----:B------:R-:W-:Y:S05]  /*0b40*/  @P4 BRA `(.L_x_4) ;  /* 0xfffffff400884947 */ /* 0x000fea000383ffff */
[----:B------:R-:W-:Y:S05]  /*0b50*/  BSYNC.RECONVERGENT B0 ;  /* 0x0000000000007941 */ /* 0x000fea0003800200 */
.L_x_1:
[----:B------:R-:W-:Y:S05]  /*0b60*/  @P3 BRA `(.L_x_5) ;  /* 0xfffffff400683947 */ /* 0x000fea000383ffff */
[----:B------:R-:W-:Y:S05]  /*0b70*/  EXIT ;  /* 0x000000000000794d */ /* 0x000fea0003800000 */
.L_x_6:
[----:B------:R-:W-:-:S00]  /*0b80*/  BRA `(.L_x_6) ;  /* 0xfffffffc00fc7947 */ /* 0x000fc0000383ffff */
[----:B------:R-:W-:-:S00]  /*0b90*/  NOP ;  /* 0x0000000000007918 */ /* 0x000fc00000000000 */
        /* <DEDUP_REMOVED lines=14> */
.L_x_7:


//--------------------- .nv.global.init           --------------------------
	.section	.nv.global.init,"aw",@progbits
.nv.global.init:
	.type		$str,@object
	.size		$str,(.L_0 - $str)
$str:
        /*0000*/ 	.byte	0x53, 0x65, 0x71, 0x75, 0x65, 0x6e, 0x74, 0x69, 0x61, 0x6c, 0x20, 0x4d, 0x61, 0x74, 0x72, 0x69
        /*0010*/ 	.byte	0x78, 0x20, 0x4d, 0x75, 0x6c, 0x74, 0x0a, 0x00
.L_0:


//--------------------- .nv.shared.reserved.0     --------------------------
	.section	.nv.shared.reserved.0,"aw",@nobits
	.weak		__nv_reservedSMEM_offset_0_alias
	.size		__nv_reservedSMEM_offset_0_alias, 0, 64
	.other		__nv_reservedSMEM_offset_0_alias,@"STO_CUDA_RESERVED_SHARED STV_DEFAULT"
__nv_reservedSMEM_offset_0_alias:
	.zero		0
	.zero		64


//--------------------- .nv.constant0._Z10matrixMultPiS_S_ --------------------------
	.section	.nv.constant0._Z10matrixMultPiS_S_,"a",@progbits
	.sectionflags	@""
	.align	4
.nv.constant0._Z10matrixMultPiS_S_:
	.zero		920


//--------------------- SYMBOLS --------------------------

	.type		.nv.reservedSmem.offset0,@object
	.size		.nv.reservedSmem.offset0,0x4
	.type		vprintf,@function
